	.headerflags	@"EF_CUDA_TEXMODE_UNIFIED EF_CUDA_64BIT_ADDRESS EF_CUDA_ACCELERATORS EF_CUDA_SM90 EF_CUDA_VIRTUAL_SM(EF_CUDA_SM90)"
	.elftype	@"ET_EXEC"


//--------------------- .nv.info                  --------------------------
	.section	.nv.info,"",@"SHT_CUDA_INFO"
	.align	4


	//----- nvinfo : EIATTR_REGCOUNT
	.align		4
        /*0000*/ 	.byte	0x04, 0x2f
        /*0002*/ 	.short	(.L_3 - .L_2)
	.align		4
.L_2:
        /*0004*/ 	.word	index@(triton_poi_fused__native_batch_norm_legit_no_training_convolution_13)
        /*0008*/ 	.word	0x00000017


	//----- nvinfo : EIATTR_MIN_STACK_SIZE
	.align		4
.L_3:
        /*000c*/ 	.byte	0x04, 0x12
        /*000e*/ 	.short	(.L_5 - .L_4)
	.align		4
.L_4:
        /*0010*/ 	.word	index@(triton_poi_fused__native_batch_norm_legit_no_training_convolution_13)
        /*0014*/ 	.word	0x00000000


	//----- nvinfo : EIATTR_FRAME_SIZE
	.align		4
.L_5:
        /*0018*/ 	.byte	0x04, 0x11
        /*001a*/ 	.short	(.L_7 - .L_6)
	.align		4
.L_6:
        /*001c*/ 	.word	index@(triton_poi_fused__native_batch_norm_legit_no_training_convolution_13)
        /*0020*/ 	.word	0x00000000


	//----- nvinfo : EIATTR_MIN_STACK_SIZE
	.align		4
.L_7:
        /*0024*/ 	.byte	0x04, 0x12
        /*0026*/ 	.short	(.L_9 - .L_8)
	.align		4
.L_8:
        /*0028*/ 	.word	index@(triton_poi_fused__native_batch_norm_legit_no_training_convolution_13)
        /*002c*/ 	.word	0x00000000
.L_9:


//--------------------- .nv.info.triton_poi_fused__native_batch_norm_legit_no_training_convolution_13 --------------------------
	.section	.nv.info.triton_poi_fused__native_batch_norm_legit_no_training_convolution_13,"",@"SHT_CUDA_INFO"
	.sectionflags	@""
	.align	4


	//----- nvinfo : EIATTR_CUDA_API_VERSION
	.align		4
        /*0000*/ 	.byte	0x04, 0x37
        /*0002*/ 	.short	(.L_11 - .L_10)
.L_10:
        /*0004*/ 	.word	0x0000007c


	//----- nvinfo : EIATTR_KPARAM_INFO
	.align		4
.L_11:
        /*0008*/ 	.byte	0x04, 0x17
        /*000a*/ 	.short	(.L_13 - .L_12)
.L_12:
        /*000c*/ 	.word	0x00000000
        /*0010*/ 	.short	0x0007
        /*0012*/ 	.short	0x0038
        /*0014*/ 	.byte	0x00, 0xf0, 0x11, 0x00


	//----- nvinfo : EIATTR_KPARAM_INFO
	.align		4
.L_13:
        /*0018*/ 	.byte	0x04, 0x17
        /*001a*/ 	.short	(.L_15 - .L_14)
.L_14:
        /*001c*/ 	.word	0x00000000
        /*0020*/ 	.short	0x0006
        /*0022*/ 	.short	0x0030
        /*0024*/ 	.byte	0x00, 0xf4, 0x21, 0x00


	//----- nvinfo : EIATTR_KPARAM_INFO
	.align		4
.L_15:
        /*0028*/ 	.byte	0x04, 0x17
        /*002a*/ 	.short	(.L_17 - .L_16)
.L_16:
        /*002c*/ 	.word	0x00000000
        /*0030*/ 	.short	0x0005
        /*0032*/ 	.short	0x0028
        /*0034*/ 	.byte	0x00, 0xf4, 0x21, 0x00


	//----- nvinfo : EIATTR_KPARAM_INFO
	.align		4
.L_17:
        /*0038*/ 	.byte	0x04, 0x17
        /*003a*/ 	.short	(.L_19 - .L_18)
.L_18:
        /*003c*/ 	.word	0x00000000
        /*0040*/ 	.short	0x0004
        /*0042*/ 	.short	0x0020
        /*0044*/ 	.byte	0x00, 0xf4, 0x21, 0x00


	//----- nvinfo : EIATTR_KPARAM_INFO
	.align		4
.L_19:
        /*0048*/ 	.byte	0x04, 0x17
        /*004a*/ 	.short	(.L_21 - .L_20)
.L_20:
        /*004c*/ 	.word	0x00000000
        /*0050*/ 	.short	0x0003
        /*0052*/ 	.short	0x0018
        /*0054*/ 	.byte	0x00, 0xf4, 0x21, 0x00


	//----- nvinfo : EIATTR_KPARAM_INFO
	.align		4
.L_21:
        /*0058*/ 	.byte	0x04, 0x17
        /*005a*/ 	.short	(.L_23 - .L_22)
.L_22:
        /*005c*/ 	.word	0x00000000
        /*0060*/ 	.short	0x0002
        /*0062*/ 	.short	0x0010
        /*0064*/ 	.byte	0x00, 0xf4, 0x21, 0x00


	//----- nvinfo : EIATTR_KPARAM_INFO
	.align		4
.L_23:
        /*0068*/ 	.byte	0x04, 0x17
        /*006a*/ 	.short	(.L_25 - .L_24)
.L_24:
        /*006c*/ 	.word	0x00000000
        /*0070*/ 	.short	0x0001
        /*0072*/ 	.short	0x0008
        /*0074*/ 	.byte	0x00, 0xf4, 0x21, 0x00


	//----- nvinfo : EIATTR_KPARAM_INFO
	.align		4
.L_25:
        /*0078*/ 	.byte	0x04, 0x17
        /*007a*/ 	.short	(.L_27 - .L_26)
.L_26:
        /*007c*/ 	.word	0x00000000
        /*0080*/ 	.short	0x0000
        /*0082*/ 	.short	0x0000
        /*0084*/ 	.byte	0x00, 0xf4, 0x21, 0x00


	//----- nvinfo : EIATTR_SPARSE_MMA_MASK
	.align		4
.L_27:
        /*0088*/ 	.byte	0x03, 0x50
        /*008a*/ 	.short	0x0000


	//----- nvinfo : EIATTR_MAXREG_COUNT
	.align		4
        /*008c*/ 	.byte	0x03, 0x1b
        /*008e*/ 	.short	0x00ff


	//----- nvinfo : EIATTR_EXIT_INSTR_OFFSETS
	.align		4
        /*0090*/ 	.byte	0x04, 0x1c
        /*0092*/ 	.short	(.L_29 - .L_28)


	//   ....[0]....
.L_28:
        /*0094*/ 	.word	0x000003f0


	//----- nvinfo : EIATTR_REQNTID
	.align		4
.L_29:
        /*0098*/ 	.byte	0x04, 0x10
        /*009a*/ 	.short	(.L_31 - .L_30)
.L_30:
        /*009c*/ 	.word	0x00000100
        /*00a0*/ 	.word	0x00000001
        /*00a4*/ 	.word	0x00000001


	//----- nvinfo : EIATTR_CBANK_PARAM_SIZE
	.align		4
.L_31:
        /*00a8*/ 	.byte	0x03, 0x19
        /*00aa*/ 	.short	0x003c


	//----- nvinfo : EIATTR_PARAM_CBANK
	.align		4
        /*00ac*/ 	.byte	0x04, 0x0a
        /*00ae*/ 	.short	(.L_33 - .L_32)
	.align		4
.L_32:
        /*00b0*/ 	.word	index@(.nv.constant0.triton_poi_fused__native_batch_norm_legit_no_training_convolution_13)
        /*00b4*/ 	.short	0x0210
        /*00b6*/ 	.short	0x003c


	//----- nvinfo : EIATTR_SW_WAR
	.align		4
.L_33:
        /*00b8*/ 	.byte	0x04, 0x36
        /*00ba*/ 	.short	(.L_35 - .L_34)
.L_34:
        /*00bc*/ 	.word	0x00000008
.L_35:


//--------------------- .nv.callgraph             --------------------------
	.section	.nv.callgraph,"",@"SHT_CUDA_CALLGRAPH"
	.align	4
	.sectionentsize	8
	.align		4
        /*0000*/ 	.word	0x00000000
	.align		4
        /*0004*/ 	.word	0xffffffff
	.align		4
        /*0008*/ 	.word	0x00000000
	.align		4
        /*000c*/ 	.word	0xfffffffe
	.align		4
        /*0010*/ 	.word	0x00000000
	.align		4
        /*0014*/ 	.word	0xfffffffd
	.align		4
        /*0018*/ 	.word	0x00000000
	.align		4
        /*001c*/ 	.word	0xfffffffc


//--------------------- .nv.constant4             --------------------------
	.section	.nv.constant4,"a",@progbits
	.align	8
	.align		8
.nv.constant4:
        /*0000*/ 	.dword	_$_str
	.align		8
        /*0008*/ 	.dword	_$_str_$_2


//--------------------- .text.triton_poi_fused__native_batch_norm_legit_no_training_convolution_13 --------------------------
	.section	.text.triton_poi_fused__native_batch_norm_legit_no_training_convolution_13,"ax",@progbits
	.align	128
        .global         triton_poi_fused__native_batch_norm_legit_no_training_convolution_13
        .type           triton_poi_fused__native_batch_norm_legit_no_training_convolution_13,@function
        .size           triton_poi_fused__native_batch_norm_legit_no_training_convolution_13,(.L_x_1 - triton_poi_fused__native_batch_norm_legit_no_training_convolution_13)
        .other          triton_poi_fused__native_batch_norm_legit_no_training_convolution_13,@"STO_CUDA_ENTRY STV_DEFAULT"
triton_poi_fused__native_batch_norm_legit_no_training_convolution_13:
.text.triton_poi_fused__native_batch_norm_legit_no_training_convolution_13:
[----:B------:R-:W-:Y:S01]  /*0000*/  LDC R1, c[0x0][0x28] ;  /* 0x00000a00ff017b82 */ /* 0x000fe20000000800 */
[----:B------:R-:W1:Y:S07]  /*0010*/  S2R R0, SR_TID.X ;  /* 0x0000000000007919 */ /* 0x000e6e0000002100 */
[----:B------:R-:W2:Y:S01]  /*0020*/  LDC.64 R6, c[0x0][0x228] ;  /* 0x00008a00ff067b82 */ /* 0x000ea20000000a00 */
[----:B------:R-:W-:Y:S01]  /*0030*/  ULDC.64 UR4, c[0x0][0x208] ;  /* 0x0000820000047ab9 */ /* 0x000fe20000000a00 */
[----:B------:R-:W3:Y:S06]  /*0040*/  S2R R5, SR_CTAID.X ;  /* 0x0000000000057919 */ /* 0x000eec0000002500 */
[----:B------:R-:W4:Y:S08]  /*0050*/  LDC.64 R12, c[0x0][0x218] ;  /* 0x00008600ff0c7b82 */ /* 0x000f300000000a00 */
[----:B------:R-:W5:Y:S08]  /*0060*/  LDC.64 R14, c[0x0][0x220] ;  /* 0x00008800ff0e7b82 */ /* 0x000f700000000a00 */
[----:B------:R-:W5:Y:S01]  /*0070*/  LDC.64 R10, c[0x0][0x238] ;  /* 0x00008e00ff0a7b82 */ /* 0x000f620000000a00 */
[----:B-1----:R-:W-:-:S07]  /*0080*/  SHF.L.U32 R0, R0, 0x1, RZ ;  /* 0x0000000100007819 */ /* 0x002fce00000006ff */
[----:B------:R-:W1:Y:S01]  /*0090*/  LDC.64 R16, c[0x0][0x230] ;  /* 0x00008c00ff107b82 */ /* 0x000e620000000a00 */
[----:B---3--:R-:W-:Y:S02]  /*00a0*/  SHF.R.S32.HI R3, RZ, 0x16, R5 ;  /* 0x00000016ff037819 */ /* 0x008fe40000011405 */
[----:B------:R-:W-:Y:S02]  /*00b0*/  LOP3.LUT R0, R0, 0x1fe, RZ, 0xc0, !PT ;  /* 0x000001fe00007812 */ /* 0x000fe400078ec0ff */
[----:B------:R-:W-:Y:S02]  /*00c0*/  SGXT R3, R3, 0x1 ;  /* 0x000000010303781a */ /* 0x000fe40000000200 */
[----:B------:R-:W-:-:S04]  /*00d0*/  LEA R0, R5, R0, 0x9 ;  /* 0x0000000005007211 */ /* 0x000fc800078e48ff */
[----:B------:R-:W-:-:S04]  /*00e0*/  LEA.HI R3, R3, R0, RZ, 0x8 ;  /* 0x0000000003037211 */ /* 0x000fc800078f40ff */
[----:B------:R-:W-:-:S04]  /*00f0*/  LOP3.LUT R3, R3, 0xffffff00, RZ, 0xc0, !PT ;  /* 0xffffff0003037812 */ /* 0x000fc800078ec0ff */
[----:B------:R-:W-:Y:S02]  /*0100*/  IADD3 R8, R0, -R3, RZ ;  /* 0x8000000300087210 */ /* 0x000fe40007ffe0ff */
[----:B------:R-:W3:Y:S03]  /*0110*/  LDC.64 R2, c[0x0][0x210] ;  /* 0x00008400ff027b82 */ /* 0x000ee60000000a00 */
[----:B--2---:R-:W-:-:S06]  /*0120*/  IMAD.WIDE R6, R8, 0x4, R6 ;  /* 0x0000000408067825 */ /* 0x004fcc00078e0206 */
[----:B------:R-:W2:Y:S01]  /*0130*/  LDG.E.EL.64 R6, desc[UR4][R6.64] ;  /* 0x0000000406067981 */ /* 0x000ea2000c2e1b00 */
[----:B----4-:R-:W-:-:S04]  /*0140*/  IMAD.WIDE R12, R8, 0x4, R12 ;  /* 0x00000004080c7825 */ /* 0x010fc800078e020c */
[C---:B-----5:R-:W-:Y:S02]  /*0150*/  IMAD.WIDE R14, R8.reuse, 0x4, R14 ;  /* 0x00000004080e7825 */ /* 0x060fe400078e020e */
[----:B------:R-:W4:Y:S02]  /*0160*/  LDG.E.EL.64 R12, desc[UR4][R12.64] ;  /* 0x000000040c0c7981 */ /* 0x000f24000c2e1b00 */
[----:B0-----:R-:W-:Y:S02]  /*0170*/  IMAD.WIDE R10, R8, 0x4, R10 ;  /* 0x00000004080a7825 */ /* 0x001fe400078e020a */
[----:B------:R-:W5:Y:S02]  /*0180*/  LDG.E.EL.64 R14, desc[UR4][R14.64] ;  /* 0x000000040e0e7981 */ /* 0x000f64000c2e1b00 */
[----:B---3--:R-:W-:Y:S02]  /*0190*/  IMAD.WIDE R2, R0, 0x4, R2 ;  /* 0x0000000400027825 */ /* 0x008fe400078e0202 */
[----:B------:R-:W3:Y:S04]  /*01a0*/  LDG.E.EL.64 R10, desc[UR4][R10.64] ;  /* 0x000000040a0a7981 */ /* 0x000ee8000c2e1b00 */
[----:B------:R-:W4:Y:S01]  /*01b0*/  LDG.E.64 R4, desc[UR4][R2.64] ;  /* 0x0000000402047981 */ /* 0x000f22000c1e1b00 */
[----:B-1----:R-:W-:-:S05]  /*01c0*/  IMAD.WIDE R16, R8, 0x4, R16 ;  /* 0x0000000408107825 */ /* 0x002fca00078e0210 */
[----:B------:R0:W3:Y:S02]  /*01d0*/  LDG.E.EL.64 R8, desc[UR4][R16.64] ;  /* 0x0000000410087981 */ /* 0x0000e4000c2e1b00 */
[----:B0-----:R-:W-:Y:S01]  /*01e0*/  HFMA2.MMA R17, -RZ, RZ, 1.625, 0 ;  /* 0x3e800000ff117435 */ /* 0x001fe200000001ff */
[----:B--2---:R-:W-:Y:S01]  /*01f0*/  FADD R6, R6, 9.9999999747524270788e-07 ;  /* 0x358637bd06067421 */ /* 0x004fe20000000000 */
[----:B------:R-:W-:-:S03]  /*0200*/  FADD R18, R7, 9.9999999747524270788e-07 ;  /* 0x358637bd07127421 */ /* 0x000fc60000000000 */
[----:B------:R0:W1:Y:S08]  /*0210*/  MUFU.SQRT R19, R6 ;  /* 0x0000000600137308 */ /* 0x0000700000002000 */
[----:B------:R-:W2:Y:S01]  /*0220*/  MUFU.SQRT R20, R18 ;  /* 0x0000001200147308 */ /* 0x000ea20000002000 */
[----:B0-----:R-:W0:Y:S01]  /*0230*/  LDC.64 R6, c[0x0][0x240] ;  /* 0x00009000ff067b82 */ /* 0x001e220000000a00 */
[----:B-1----:R-:W-:-:S02]  /*0240*/  FSETP.GT.AND P0, PT, R19, 8.50705917302346158658e+37, PT ;  /* 0x7e8000001300780b */ /* 0x002fc40003f04000 */
[----:B------:R-:W-:Y:S02]  /*0250*/  FSETP.GEU.AND P2, PT, R19, 1.175494350822287508e-38, PT ;  /* 0x008000001300780b */ /* 0x000fe40003f4e000 */
[C---:B--2---:R-:W-:Y:S02]  /*0260*/  FSETP.GT.AND P1, PT, R20.reuse, 8.50705917302346158658e+37, PT ;  /* 0x7e8000001400780b */ /* 0x044fe40003f24000 */
[----:B------:R-:W-:-:S07]  /*0270*/  FSETP.GEU.AND P3, PT, R20, 1.175494350822287508e-38, PT ;  /* 0x008000001400780b */ /* 0x000fce0003f6e000 */
[----:B------:R-:W-:-:S04]  /*0280*/  @P0 FMUL R19, R19, 0.25 ;  /* 0x3e80000013130820 */ /* 0x000fc80000400000 */
[----:B------:R-:W-:Y:S01]  /*0290*/  @!P2 FMUL R19, R19, 16777216 ;  /* 0x4b8000001313a820 */ /* 0x000fe20000400000 */
[----:B------:R-:W-:-:S04]  /*02a0*/  @P1 FMUL R20, R20, 0.25 ;  /* 0x3e80000014141820 */ /* 0x000fc80000400000 */
[----:B------:R-:W-:Y:S01]  /*02b0*/  @!P3 FMUL R20, R20, 16777216 ;  /* 0x4b8000001414b820 */ /* 0x000fe20000400000 */
[----:B------:R-:W1:Y:S01]  /*02c0*/  MUFU.RCP R19, R19 ;  /* 0x0000001300137308 */ /* 0x000e620000001000 */
[----:B------:R-:W-:-:S07]  /*02d0*/  FSEL R16, R17, 1, P0 ;  /* 0x3f80000011107808 */ /* 0x000fce0000000000 */
[----:B------:R-:W2:Y:S01]  /*02e0*/  MUFU.RCP R20, R20 ;  /* 0x0000001400147308 */ /* 0x000ea20000001000 */
[----:B------:R-:W-:Y:S01]  /*02f0*/  FSEL R17, R17, 1, P1 ;  /* 0x3f80000011117808 */ /* 0x000fe20000800000 */
[----:B------:R-:W-:Y:S01]  /*0300*/  @!P2 FMUL R16, R16, 16777216 ;  /* 0x4b8000001010a820 */ /* 0x000fe20000400000 */
[----:B----4-:R-:W-:Y:S01]  /*0310*/  FADD R4, R4, R12 ;  /* 0x0000000c04047221 */ /* 0x010fe20000000000 */
[----:B------:R-:W-:Y:S02]  /*0320*/  FADD R5, R5, R13 ;  /* 0x0000000d05057221 */ /* 0x000fe40000000000 */
[----:B------:R-:W-:Y:S01]  /*0330*/  @!P3 FMUL R17, R17, 16777216 ;  /* 0x4b8000001111b820 */ /* 0x000fe20000400000 */
[----:B-1----:R-:W-:Y:S01]  /*0340*/  FMUL R19, R19, R16 ;  /* 0x0000001013137220 */ /* 0x002fe20000400000 */
[----:B-----5:R-:W-:Y:S01]  /*0350*/  FADD R14, -R14, R4 ;  /* 0x000000040e0e7221 */ /* 0x020fe20000000100 */
[----:B------:R-:W-:Y:S01]  /*0360*/  FADD R15, -R15, R5 ;  /* 0x000000050f0f7221 */ /* 0x000fe20000000100 */
[----:B--2---:R-:W-:-:S02]  /*0370*/  FMUL R12, R20, R17 ;  /* 0x00000011140c7220 */ /* 0x004fc40000400000 */
[----:B------:R-:W-:Y:S02]  /*0380*/  FMUL R19, R14, R19 ;  /* 0x000000130e137220 */ /* 0x000fe40000400000 */
[----:B------:R-:W-:Y:S01]  /*0390*/  FMUL R12, R15, R12 ;  /* 0x0000000c0f0c7220 */ /* 0x000fe20000400000 */
[----:B0-----:R-:W-:-:S04]  /*03a0*/  IMAD.WIDE R6, R0, 0x4, R6 ;  /* 0x0000000400067825 */ /* 0x001fc800078e0206 */
[----:B---3--:R-:W-:Y:S01]  /*03b0*/  FFMA R8, R8, R19, R10 ;  /* 0x0000001308087223 */ /* 0x008fe2000000000a */
[----:B------:R-:W-:Y:S01]  /*03c0*/  FFMA R9, R9, R12, R11 ;  /* 0x0000000c09097223 */ /* 0x000fe2000000000b */
[----:B------:R-:W-:Y:S04]  /*03d0*/  STG.E.64 desc[UR4][R2.64], R4 ;  /* 0x0000000402007986 */ /* 0x000fe8000c101b04 */
[----:B------:R-:W-:Y:S01]  /*03e0*/  STG.E.64 desc[UR4][R6.64], R8 ;  /* 0x0000000806007986 */ /* 0x000fe2000c101b04 */
[----:B------:R-:W-:Y:S05]  /*03f0*/  EXIT ;  /* 0x000000000000794d */ /* 0x000fea0003800000 */
.L_x_0:
[----:B------:R-:W-:-:S00]  /*0400*/  BRA `(.L_x_0) ;  /* 0xfffffffc00fc7947 */ /* 0x000fc0000383ffff */
[----:B------:R-:W-:-:S00]  /*0410*/  NOP ;  /* 0x0000000000007918 */ /* 0x000fc00000000000 */
        /* <DEDUP_REMOVED lines=14> */
.L_x_1:


//--------------------- .nv.global.init           --------------------------
	.section	.nv.global.init,"aw",@progbits
.nv.global.init:
	.type		_$_str,@object
	.size		_$_str,(_$_str_$_2 - _$_str)
_$_str:
        /*0000*/ 	.byte	0x5f, 0x5f, 0x43, 0x55, 0x44, 0x41, 0x5f, 0x46, 0x54, 0x5a, 0x00
	.type		_$_str_$_2,@object
	.size		_$_str_$_2,(.L_1 - _$_str_$_2)
_$_str_$_2:
        /*000b*/ 	.byte	0x5f, 0x5f, 0x43, 0x55, 0x44, 0x41, 0x5f, 0x50, 0x52, 0x45, 0x43, 0x5f, 0x53, 0x51, 0x52, 0x54
        /*001b*/ 	.byte	0x00
.L_1:


//--------------------- .nv.constant0.triton_poi_fused__native_batch_norm_legit_no_training_convolution_13 --------------------------
	.section	.nv.constant0.triton_poi_fused__native_batch_norm_legit_no_training_convolution_13,"a",@progbits
	.sectionflags	@""
	.align	4
.nv.constant0.triton_poi_fused__native_batch_norm_legit_no_training_convolution_13:
	.zero		588
